//
// Generated by NVIDIA NVVM Compiler
//
// Compiler Build ID: CL-36424714
// Cuda compilation tools, release 13.0, V13.0.88
// Based on NVVM 20.0.0
//

.version 9.0
.target sm_100
.address_size 64

	// .globl	_Z11tiledMatMulPfS_S_i
// _ZZ11tiledMatMulPfS_S_iE3Mds has been demoted
// _ZZ11tiledMatMulPfS_S_iE3Nds has been demoted

.visible .entry _Z11tiledMatMulPfS_S_i(
	.param .u64 .ptr .align 1 _Z11tiledMatMulPfS_S_i_param_0,
	.param .u64 .ptr .align 1 _Z11tiledMatMulPfS_S_i_param_1,
	.param .u64 .ptr .align 1 _Z11tiledMatMulPfS_S_i_param_2,
	.param .u32 _Z11tiledMatMulPfS_S_i_param_3
)
{
	.reg .pred 	%p<10>;
	.reg .b32 	%r<119>;
	.reg .b32 	%f<143>;
	.reg .b64 	%rd<48>;
	// demoted variable
	.shared .align 4 .b8 _ZZ11tiledMatMulPfS_S_iE3Mds[16];
	// demoted variable
	.shared .align 4 .b8 _ZZ11tiledMatMulPfS_S_iE3Nds[16];
	ld.param.u64 	%rd4, [_Z11tiledMatMulPfS_S_i_param_0];
	ld.param.u64 	%rd5, [_Z11tiledMatMulPfS_S_i_param_1];
	ld.param.u32 	%r50, [_Z11tiledMatMulPfS_S_i_param_3];
	cvta.to.global.u64 	%rd1, %rd5;
	cvta.to.global.u64 	%rd2, %rd4;
	mov.u32 	%r51, %ctaid.x;
	mov.u32 	%r52, %ctaid.y;
	mov.u32 	%r1, %tid.x;
	mov.u32 	%r2, %tid.y;
	shl.b32 	%r53, %r52, 1;
	add.s32 	%r3, %r53, %r2;
	shl.b32 	%r4, %r51, 1;
	add.s32 	%r54, %r4, %r1;
	max.s32 	%r55, %r3, %r54;
	setp.ge.s32 	%p1, %r55, %r50;
	@%p1 bra 	$L__BB0_14;
	shr.u32 	%r6, %r50, 1;
	setp.lt.u32 	%p2, %r50, 2;
	mov.f32 	%f142, 0f00000000;
	@%p2 bra 	$L__BB0_13;
	mad.lo.s32 	%r7, %r50, %r3, %r1;
	shl.b32 	%r57, %r2, 3;
	mov.u32 	%r58, _ZZ11tiledMatMulPfS_S_iE3Mds;
	add.s32 	%r8, %r58, %r57;
	shl.b32 	%r59, %r1, 2;
	add.s32 	%r9, %r8, %r59;
	mov.u32 	%r60, _ZZ11tiledMatMulPfS_S_iE3Nds;
	add.s32 	%r11, %r60, %r59;
	add.s32 	%r10, %r11, %r57;
	add.s32 	%r61, %r6, -1;
	setp.lt.u32 	%p3, %r61, 7;
	mov.f32 	%f142, 0f00000000;
	mov.b32 	%r117, 0;
	@%p3 bra 	$L__BB0_5;
	and.b32  	%r63, %r6, 2147483640;
	neg.s32 	%r115, %r63;
	add.s32 	%r64, %r2, 14;
	mad.lo.s32 	%r65, %r50, %r64, %r1;
	add.s32 	%r113, %r65, %r4;
	add.s32 	%r66, %r2, 12;
	mad.lo.s32 	%r67, %r50, %r66, %r1;
	add.s32 	%r112, %r67, %r4;
	add.s32 	%r68, %r2, 10;
	mad.lo.s32 	%r69, %r50, %r68, %r1;
	add.s32 	%r111, %r69, %r4;
	add.s32 	%r70, %r2, 8;
	mad.lo.s32 	%r71, %r50, %r70, %r1;
	add.s32 	%r110, %r71, %r4;
	add.s32 	%r72, %r2, 6;
	mad.lo.s32 	%r73, %r50, %r72, %r1;
	add.s32 	%r109, %r73, %r4;
	add.s32 	%r74, %r2, 4;
	mad.lo.s32 	%r75, %r50, %r74, %r1;
	add.s32 	%r108, %r75, %r4;
	add.s32 	%r76, %r2, 2;
	mad.lo.s32 	%r77, %r50, %r76, %r1;
	add.s32 	%r107, %r77, %r4;
	mad.lo.s32 	%r78, %r2, %r50, %r1;
	add.s32 	%r106, %r78, %r4;
	mov.f32 	%f142, 0f00000000;
	mov.u32 	%r114, %r7;
$L__BB0_4:
	.pragma "nounroll";
	and.b32  	%r117, %r6, 2147483640;
	mul.wide.s32 	%rd6, %r114, 4;
	add.s64 	%rd7, %rd2, %rd6;
	ld.global.f32 	%f17, [%rd7];
	st.shared.f32 	[%r9], %f17;
	mul.wide.s32 	%rd8, %r106, 4;
	add.s64 	%rd9, %rd1, %rd8;
	ld.global.f32 	%f18, [%rd9];
	st.shared.f32 	[%r10], %f18;
	bar.sync 	0;
	ld.shared.f32 	%f19, [%r8];
	ld.shared.f32 	%f20, [%r11];
	fma.rn.f32 	%f21, %f19, %f20, %f142;
	ld.shared.f32 	%f22, [%r8+4];
	ld.shared.f32 	%f23, [%r11+8];
	fma.rn.f32 	%f24, %f22, %f23, %f21;
	bar.sync 	0;
	ld.global.f32 	%f25, [%rd7+8];
	st.shared.f32 	[%r9], %f25;
	mul.wide.s32 	%rd10, %r107, 4;
	add.s64 	%rd11, %rd1, %rd10;
	ld.global.f32 	%f26, [%rd11];
	st.shared.f32 	[%r10], %f26;
	bar.sync 	0;
	ld.shared.f32 	%f27, [%r8];
	ld.shared.f32 	%f28, [%r11];
	fma.rn.f32 	%f29, %f27, %f28, %f24;
	ld.shared.f32 	%f30, [%r8+4];
	ld.shared.f32 	%f31, [%r11+8];
	fma.rn.f32 	%f32, %f30, %f31, %f29;
	bar.sync 	0;
	ld.global.f32 	%f33, [%rd7+16];
	st.shared.f32 	[%r9], %f33;
	mul.wide.s32 	%rd12, %r108, 4;
	add.s64 	%rd13, %rd1, %rd12;
	ld.global.f32 	%f34, [%rd13];
	st.shared.f32 	[%r10], %f34;
	bar.sync 	0;
	ld.shared.f32 	%f35, [%r8];
	ld.shared.f32 	%f36, [%r11];
	fma.rn.f32 	%f37, %f35, %f36, %f32;
	ld.shared.f32 	%f38, [%r8+4];
	ld.shared.f32 	%f39, [%r11+8];
	fma.rn.f32 	%f40, %f38, %f39, %f37;
	bar.sync 	0;
	ld.global.f32 	%f41, [%rd7+24];
	st.shared.f32 	[%r9], %f41;
	mul.wide.s32 	%rd14, %r109, 4;
	add.s64 	%rd15, %rd1, %rd14;
	ld.global.f32 	%f42, [%rd15];
	st.shared.f32 	[%r10], %f42;
	bar.sync 	0;
	ld.shared.f32 	%f43, [%r8];
	ld.shared.f32 	%f44, [%r11];
	fma.rn.f32 	%f45, %f43, %f44, %f40;
	ld.shared.f32 	%f46, [%r8+4];
	ld.shared.f32 	%f47, [%r11+8];
	fma.rn.f32 	%f48, %f46, %f47, %f45;
	bar.sync 	0;
	ld.global.f32 	%f49, [%rd7+32];
	st.shared.f32 	[%r9], %f49;
	mul.wide.s32 	%rd16, %r110, 4;
	add.s64 	%rd17, %rd1, %rd16;
	ld.global.f32 	%f50, [%rd17];
	st.shared.f32 	[%r10], %f50;
	bar.sync 	0;
	ld.shared.f32 	%f51, [%r8];
	ld.shared.f32 	%f52, [%r11];
	fma.rn.f32 	%f53, %f51, %f52, %f48;
	ld.shared.f32 	%f54, [%r8+4];
	ld.shared.f32 	%f55, [%r11+8];
	fma.rn.f32 	%f56, %f54, %f55, %f53;
	bar.sync 	0;
	ld.global.f32 	%f57, [%rd7+40];
	st.shared.f32 	[%r9], %f57;
	mul.wide.s32 	%rd18, %r111, 4;
	add.s64 	%rd19, %rd1, %rd18;
	ld.global.f32 	%f58, [%rd19];
	st.shared.f32 	[%r10], %f58;
	bar.sync 	0;
	ld.shared.f32 	%f59, [%r8];
	ld.shared.f32 	%f60, [%r11];
	fma.rn.f32 	%f61, %f59, %f60, %f56;
	ld.shared.f32 	%f62, [%r8+4];
	ld.shared.f32 	%f63, [%r11+8];
	fma.rn.f32 	%f64, %f62, %f63, %f61;
	bar.sync 	0;
	ld.global.f32 	%f65, [%rd7+48];
	st.shared.f32 	[%r9], %f65;
	mul.wide.s32 	%rd20, %r112, 4;
	add.s64 	%rd21, %rd1, %rd20;
	ld.global.f32 	%f66, [%rd21];
	st.shared.f32 	[%r10], %f66;
	bar.sync 	0;
	ld.shared.f32 	%f67, [%r8];
	ld.shared.f32 	%f68, [%r11];
	fma.rn.f32 	%f69, %f67, %f68, %f64;
	ld.shared.f32 	%f70, [%r8+4];
	ld.shared.f32 	%f71, [%r11+8];
	fma.rn.f32 	%f72, %f70, %f71, %f69;
	bar.sync 	0;
	ld.global.f32 	%f73, [%rd7+56];
	st.shared.f32 	[%r9], %f73;
	mul.wide.s32 	%rd22, %r113, 4;
	add.s64 	%rd23, %rd1, %rd22;
	ld.global.f32 	%f74, [%rd23];
	st.shared.f32 	[%r10], %f74;
	bar.sync 	0;
	ld.shared.f32 	%f75, [%r8];
	ld.shared.f32 	%f76, [%r11];
	fma.rn.f32 	%f77, %f75, %f76, %f72;
	ld.shared.f32 	%f78, [%r8+4];
	ld.shared.f32 	%f79, [%r11+8];
	fma.rn.f32 	%f142, %f78, %f79, %f77;
	bar.sync 	0;
	add.s32 	%r115, %r115, 8;
	add.s32 	%r114, %r114, 16;
	shl.b32 	%r80, %r50, 4;
	add.s32 	%r113, %r113, %r80;
	add.s32 	%r112, %r112, %r80;
	add.s32 	%r111, %r111, %r80;
	add.s32 	%r110, %r110, %r80;
	add.s32 	%r109, %r109, %r80;
	add.s32 	%r108, %r108, %r80;
	add.s32 	%r107, %r107, %r80;
	add.s32 	%r106, %r106, %r80;
	setp.ne.s32 	%p4, %r115, 0;
	@%p4 bra 	$L__BB0_4;
$L__BB0_5:
	and.b32  	%r44, %r6, 7;
	setp.eq.s32 	%p5, %r44, 0;
	@%p5 bra 	$L__BB0_13;
	setp.lt.u32 	%p6, %r44, 4;
	@%p6 bra 	$L__BB0_8;
	shl.b32 	%r81, %r117, 1;
	add.s32 	%r82, %r7, %r81;
	mul.wide.s32 	%rd24, %r82, 4;
	add.s64 	%rd25, %rd2, %rd24;
	ld.global.f32 	%f81, [%rd25];
	st.shared.f32 	[%r9], %f81;
	add.s32 	%r83, %r81, %r2;
	mad.lo.s32 	%r84, %r83, %r50, %r54;
	mul.wide.s32 	%rd26, %r84, 4;
	add.s64 	%rd27, %rd1, %rd26;
	ld.global.f32 	%f82, [%rd27];
	st.shared.f32 	[%r10], %f82;
	bar.sync 	0;
	ld.shared.f32 	%f83, [%r8];
	ld.shared.f32 	%f84, [%r11];
	fma.rn.f32 	%f85, %f83, %f84, %f142;
	ld.shared.f32 	%f86, [%r8+4];
	ld.shared.f32 	%f87, [%r11+8];
	fma.rn.f32 	%f88, %f86, %f87, %f85;
	bar.sync 	0;
	ld.global.f32 	%f89, [%rd25+8];
	st.shared.f32 	[%r9], %f89;
	add.s32 	%r85, %r83, 2;
	mad.lo.s32 	%r86, %r85, %r50, %r54;
	mul.wide.s32 	%rd28, %r86, 4;
	add.s64 	%rd29, %rd1, %rd28;
	ld.global.f32 	%f90, [%rd29];
	st.shared.f32 	[%r10], %f90;
	bar.sync 	0;
	ld.shared.f32 	%f91, [%r8];
	ld.shared.f32 	%f92, [%r11];
	fma.rn.f32 	%f93, %f91, %f92, %f88;
	ld.shared.f32 	%f94, [%r8+4];
	ld.shared.f32 	%f95, [%r11+8];
	fma.rn.f32 	%f96, %f94, %f95, %f93;
	bar.sync 	0;
	ld.global.f32 	%f97, [%rd25+16];
	st.shared.f32 	[%r9], %f97;
	add.s32 	%r87, %r83, 4;
	mad.lo.s32 	%r88, %r87, %r50, %r54;
	mul.wide.s32 	%rd30, %r88, 4;
	add.s64 	%rd31, %rd1, %rd30;
	ld.global.f32 	%f98, [%rd31];
	st.shared.f32 	[%r10], %f98;
	bar.sync 	0;
	ld.shared.f32 	%f99, [%r8];
	ld.shared.f32 	%f100, [%r11];
	fma.rn.f32 	%f101, %f99, %f100, %f96;
	ld.shared.f32 	%f102, [%r8+4];
	ld.shared.f32 	%f103, [%r11+8];
	fma.rn.f32 	%f104, %f102, %f103, %f101;
	bar.sync 	0;
	ld.global.f32 	%f105, [%rd25+24];
	st.shared.f32 	[%r9], %f105;
	add.s32 	%r89, %r83, 6;
	mad.lo.s32 	%r90, %r89, %r50, %r54;
	mul.wide.s32 	%rd32, %r90, 4;
	add.s64 	%rd33, %rd1, %rd32;
	ld.global.f32 	%f106, [%rd33];
	st.shared.f32 	[%r10], %f106;
	bar.sync 	0;
	ld.shared.f32 	%f107, [%r8];
	ld.shared.f32 	%f108, [%r11];
	fma.rn.f32 	%f109, %f107, %f108, %f104;
	ld.shared.f32 	%f110, [%r8+4];
	ld.shared.f32 	%f111, [%r11+8];
	fma.rn.f32 	%f142, %f110, %f111, %f109;
	bar.sync 	0;
	sub.s32 	%r91, %r81, %r117;
	add.s32 	%r117, %r91, 4;
$L__BB0_8:
	and.b32  	%r92, %r6, 3;
	setp.eq.s32 	%p7, %r92, 0;
	@%p7 bra 	$L__BB0_13;
	setp.eq.s32 	%p8, %r92, 1;
	@%p8 bra 	$L__BB0_11;
	shl.b32 	%r93, %r117, 1;
	add.s32 	%r94, %r7, %r93;
	mul.wide.s32 	%rd34, %r94, 4;
	add.s64 	%rd35, %rd2, %rd34;
	ld.global.f32 	%f113, [%rd35];
	st.shared.f32 	[%r9], %f113;
	add.s32 	%r95, %r93, %r2;
	mad.lo.s32 	%r96, %r95, %r50, %r54;
	mul.wide.s32 	%rd36, %r96, 4;
	add.s64 	%rd37, %rd1, %rd36;
	ld.global.f32 	%f114, [%rd37];
	st.shared.f32 	[%r10], %f114;
	bar.sync 	0;
	ld.shared.f32 	%f115, [%r8];
	ld.shared.f32 	%f116, [%r11];
	fma.rn.f32 	%f117, %f115, %f116, %f142;
	ld.shared.f32 	%f118, [%r8+4];
	ld.shared.f32 	%f119, [%r11+8];
	fma.rn.f32 	%f120, %f118, %f119, %f117;
	bar.sync 	0;
	ld.global.f32 	%f121, [%rd35+8];
	st.shared.f32 	[%r9], %f121;
	add.s32 	%r97, %r95, 2;
	mad.lo.s32 	%r98, %r97, %r50, %r54;
	mul.wide.s32 	%rd38, %r98, 4;
	add.s64 	%rd39, %rd1, %rd38;
	ld.global.f32 	%f122, [%rd39];
	st.shared.f32 	[%r10], %f122;
	bar.sync 	0;
	ld.shared.f32 	%f123, [%r8];
	ld.shared.f32 	%f124, [%r11];
	fma.rn.f32 	%f125, %f123, %f124, %f120;
	ld.shared.f32 	%f126, [%r8+4];
	ld.shared.f32 	%f127, [%r11+8];
	fma.rn.f32 	%f142, %f126, %f127, %f125;
	bar.sync 	0;
	sub.s32 	%r99, %r93, %r117;
	add.s32 	%r117, %r99, 2;
$L__BB0_11:
	and.b32  	%r100, %r50, 2;
	setp.eq.s32 	%p9, %r100, 0;
	@%p9 bra 	$L__BB0_13;
	shl.b32 	%r101, %r117, 1;
	add.s32 	%r102, %r7, %r101;
	mul.wide.s32 	%rd40, %r102, 4;
	add.s64 	%rd41, %rd2, %rd40;
	ld.global.f32 	%f128, [%rd41];
	st.shared.f32 	[%r9], %f128;
	add.s32 	%r103, %r101, %r2;
	mad.lo.s32 	%r104, %r103, %r50, %r54;
	mul.wide.s32 	%rd42, %r104, 4;
	add.s64 	%rd43, %rd1, %rd42;
	ld.global.f32 	%f129, [%rd43];
	st.shared.f32 	[%r10], %f129;
	bar.sync 	0;
	ld.shared.f32 	%f130, [%r8];
	ld.shared.f32 	%f131, [%r11];
	fma.rn.f32 	%f132, %f130, %f131, %f142;
	ld.shared.f32 	%f133, [%r8+4];
	ld.shared.f32 	%f134, [%r11+8];
	fma.rn.f32 	%f142, %f133, %f134, %f132;
	bar.sync 	0;
$L__BB0_13:
	ld.param.u64 	%rd47, [_Z11tiledMatMulPfS_S_i_param_2];
	mad.lo.s32 	%r105, %r50, %r3, %r54;
	cvta.to.global.u64 	%rd44, %rd47;
	mul.wide.u32 	%rd45, %r105, 4;
	add.s64 	%rd46, %rd44, %rd45;
	st.global.f32 	[%rd46], %f142;
$L__BB0_14:
	ret;

}


// ===== COMPILED SASS (sm_100) =====

	.target	sm_100

	.elftype	@"ET_EXEC"


//--------------------- .note.nv.tkinfo           --------------------------
	.section	.note.nv.tkinfo,"",@"SHT_NOTE"
	.sectionflags	@"SHF_NOTE_NV_TKINFO"
	.tkinfo
        /*0018*/ 	.word	0x00000002
        /*0030*/ 	.string	""
        /*0030*/ 	.string	"ptxas"
        /*0030*/ 	.string	"Cuda compilation tools, release 13.0, V13.0.88"
        /*0030*/ 	.string	"Build cuda_13.0.r13.0/compiler.36424714_0"
        /*0030*/ 	.string	"-arch sm_100 -m 64 "



//--------------------- .note.nv.cuinfo           --------------------------
	.section	.note.nv.cuinfo,"",@"SHT_NOTE"
	.sectionflags	@"SHF_NOTE_NV_CUINFO"
        /*0018*/ 	.short	0x0002
        /*001a*/ 	.short	0x0064
        /*001c*/ 	.short	0x0082
	.zero		2


//--------------------- .nv.info                  --------------------------
	.section	.nv.info,"",@"SHT_CUDA_INFO"
	.align	4


	//----- nvinfo : EIATTR_REGCOUNT
	.align		4
        /*0000*/ 	.byte	0x04, 0x2f
        /*0002*/ 	.short	(.L_1 - .L_0)
	.align		4
.L_0:
        /*0004*/ 	.word	index@(_Z11tiledMatMulPfS_S_i)
        /*0008*/ 	.word	0x00000028


	//----- nvinfo : EIATTR_FRAME_SIZE
	.align		4
.L_1:
        /*000c*/ 	.byte	0x04, 0x11
        /*000e*/ 	.short	(.L_3 - .L_2)
	.align		4
.L_2:
        /*0010*/ 	.word	index@(_Z11tiledMatMulPfS_S_i)
        /*0014*/ 	.word	0x00000000


	//----- nvinfo : EIATTR_MIN_STACK_SIZE
	.align		4
.L_3:
        /*0018*/ 	.byte	0x04, 0x12
        /*001a*/ 	.short	(.L_5 - .L_4)
	.align		4
.L_4:
        /*001c*/ 	.word	index@(_Z11tiledMatMulPfS_S_i)
        /*0020*/ 	.word	0x00000000
.L_5:


//--------------------- .nv.compat                --------------------------
	.section	.nv.compat,"",@"SHT_CUDA_COMPAT_INFO"
	.align	4
        /*0000*/ 	.byte	0x02, 0x09, 0x00, 0x00, 0x02, 0x02, 0x01, 0x00, 0x02, 0x05, 0x05, 0x00, 0x03, 0x07, 0x01, 0x01
        /*0010*/ 	.byte	0x02, 0x03, 0x00, 0x00, 0x02, 0x06, 0x01, 0x00, 0x04, 0x0b, 0x08, 0x00, 0x09, 0x00, 0x00, 0x00
        /*0020*/ 	.byte	0x00, 0x00, 0x00, 0x00


//--------------------- .nv.info._Z11tiledMatMulPfS_S_i --------------------------
	.section	.nv.info._Z11tiledMatMulPfS_S_i,"",@"SHT_CUDA_INFO"
	.sectionflags	@""
	.align	4


	//----- nvinfo : EIATTR_CUDA_API_VERSION
	.align		4
        /*0000*/ 	.byte	0x04, 0x37
        /*0002*/ 	.short	(.L_7 - .L_6)
.L_6:
        /*0004*/ 	.word	0x00000082


	//----- nvinfo : EIATTR_KPARAM_INFO
	.align		4
.L_7:
        /*0008*/ 	.byte	0x04, 0x17
        /*000a*/ 	.short	(.L_9 - .L_8)
.L_8:
        /*000c*/ 	.word	0x00000000
        /*0010*/ 	.short	0x0003
        /*0012*/ 	.short	0x0018
        /*0014*/ 	.byte	0x00, 0xf0, 0x11, 0x00


	//----- nvinfo : EIATTR_KPARAM_INFO
	.align		4
.L_9:
        /*0018*/ 	.byte	0x04, 0x17
        /*001a*/ 	.short	(.L_11 - .L_10)
.L_10:
        /*001c*/ 	.word	0x00000000
        /*0020*/ 	.short	0x0002
        /*0022*/ 	.short	0x0010
        /*0024*/ 	.byte	0x00, 0xf5, 0x21, 0x00


	//----- nvinfo : EIATTR_KPARAM_INFO
	.align		4
.L_11:
        /*0028*/ 	.byte	0x04, 0x17
        /*002a*/ 	.short	(.L_13 - .L_12)
.L_12:
        /*002c*/ 	.word	0x00000000
        /*0030*/ 	.short	0x0001
        /*0032*/ 	.short	0x0008
        /*0034*/ 	.byte	0x00, 0xf5, 0x21, 0x00


	//----- nvinfo : EIATTR_KPARAM_INFO
	.align		4
.L_13:
        /*0038*/ 	.byte	0x04, 0x17
        /*003a*/ 	.short	(.L_15 - .L_14)
.L_14:
        /*003c*/ 	.word	0x00000000
        /*0040*/ 	.short	0x0000
        /*0042*/ 	.short	0x0000
        /*0044*/ 	.byte	0x00, 0xf5, 0x21, 0x00


	//----- nvinfo : EIATTR_SPARSE_MMA_MASK
	.align		4
.L_15:
        /*0048*/ 	.byte	0x03, 0x50
        /*004a*/ 	.short	0x0000


	//----- nvinfo : EIATTR_MAXREG_COUNT
	.align		4
        /*004c*/ 	.byte	0x03, 0x1b
        /*004e*/ 	.short	0x00ff


	//----- nvinfo : EIATTR_NUM_BARRIERS
	.align		4
        /*0050*/ 	.byte	0x02, 0x4c
        /*0052*/ 	.byte	0x01
	.zero		1


	//----- nvinfo : EIATTR_MERCURY_ISA_VERSION
	.align		4
        /*0054*/ 	.byte	0x03, 0x5f
        /*0056*/ 	.short	0x0101


	//----- nvinfo : EIATTR_VRC_CTA_INIT_COUNT
	.align		4
        /*0058*/ 	.byte	0x02, 0x4a
	.zero		1
	.zero		1


	//----- nvinfo : EIATTR_EXIT_INSTR_OFFSETS
	.align		4
        /*005c*/ 	.byte	0x04, 0x1c
        /*005e*/ 	.short	(.L_17 - .L_16)


	//   ....[0]....
.L_16:
        /*0060*/ 	.word	0x000000a0


	//   ....[1]....
        /*0064*/ 	.word	0x000012a0


	//----- nvinfo : EIATTR_CBANK_PARAM_SIZE
	.align		4
.L_17:
        /*0068*/ 	.byte	0x03, 0x19
        /*006a*/ 	.short	0x001c


	//----- nvinfo : EIATTR_PARAM_CBANK
	.align		4
        /*006c*/ 	.byte	0x04, 0x0a
        /*006e*/ 	.short	(.L_19 - .L_18)
	.align		4
.L_18:
        /*0070*/ 	.word	index@(.nv.constant0._Z11tiledMatMulPfS_S_i)
        /*0074*/ 	.short	0x0380
        /*0076*/ 	.short	0x001c


	//----- nvinfo : EIATTR_SW_WAR
	.align		4
.L_19:
        /*0078*/ 	.byte	0x04, 0x36
        /*007a*/ 	.short	(.L_21 - .L_20)
.L_20:
        /*007c*/ 	.word	0x00000008
.L_21:


//--------------------- .nv.callgraph             --------------------------
	.section	.nv.callgraph,"",@"SHT_CUDA_CALLGRAPH"
	.align	4
	.sectionentsize	8
	.align		4
        /*0000*/ 	.word	0x00000000
	.align		4
        /*0004*/ 	.word	0xffffffff
	.align		4
        /*0008*/ 	.word	0x00000000
	.align		4
        /*000c*/ 	.word	0xfffffffe
	.align		4
        /*0010*/ 	.word	0x00000000
	.align		4
        /*0014*/ 	.word	0xfffffffd
	.align		4
        /*0018*/ 	.word	0x00000000
	.align		4
        /*001c*/ 	.word	0xfffffffc


//--------------------- .text._Z11tiledMatMulPfS_S_i --------------------------
	.section	.text._Z11tiledMatMulPfS_S_i,"ax",@progbits
	.align	128
        .global         _Z11tiledMatMulPfS_S_i
        .type           _Z11tiledMatMulPfS_S_i,@function
        .size           _Z11tiledMatMulPfS_S_i,(.L_x_6 - _Z11tiledMatMulPfS_S_i)
        .other          _Z11tiledMatMulPfS_S_i,@"STO_CUDA_ENTRY STV_DEFAULT"
_Z11tiledMatMulPfS_S_i:
.text._Z11tiledMatMulPfS_S_i:
[----:B------:R-:W-:Y:S01]  /*0000*/  LDC R1, c[0x0][0x37c] ;  /* 0x0000df00ff017b82 */ /* 0x000fe20000000800 */
[----:B------:R-:W0:Y:S07]  /*0010*/  S2R R5, SR_CTAID.Y ;  /* 0x0000000000057919 */ /* 0x000e2e0000002600 */
[----:B------:R-:W1:Y:S01]  /*0020*/  LDC R3, c[0x0][0x398] ;  /* 0x0000e600ff037b82 */ /* 0x000e620000000800 */
[----:B------:R-:W0:Y:S01]  /*0030*/  S2R R0, SR_TID.Y ;  /* 0x0000000000007919 */ /* 0x000e220000002200 */
[----:B------:R-:W2:Y:S01]  /*0040*/  S2R R14, SR_CTAID.X ;  /* 0x00000000000e7919 */ /* 0x000ea20000002500 */
[----:B------:R-:W2:Y:S01]  /*0050*/  S2R R23, SR_TID.X ;  /* 0x0000000000177919 */ /* 0x000ea20000002100 */
[----:B0-----:R-:W-:-:S02]  /*0060*/  LEA R2, R5, R0, 0x1 ;  /* 0x0000000005027211 */ /* 0x001fc400078e08ff */
[----:B--2---:R-:W-:-:S04]  /*0070*/  LEA R4, R14, R23, 0x1 ;  /* 0x000000170e047211 */ /* 0x004fc800078e08ff */
[----:B------:R-:W-:-:S04]  /*0080*/  VIMNMX R6, PT, PT, R2, R4, !PT ;  /* 0x0000000402067248 */ /* 0x000fc80007fe0100 */
[----:B-1----:R-:W-:-:S13]  /*0090*/  ISETP.GE.AND P0, PT, R6, R3, PT ;  /* 0x000000030600720c */ /* 0x002fda0003f06270 */
[----:B------:R-:W-:Y:S05]  /*00a0*/  @P0 EXIT ;  /* 0x000000000000094d */ /* 0x000fea0003800000 */
[----:B------:R-:W-:Y:S01]  /*00b0*/  ISETP.GE.U32.AND P0, PT, R3, 0x2, PT ;  /* 0x000000020300780c */ /* 0x000fe20003f06070 */
[----:B------:R-:W0:Y:S01]  /*00c0*/  LDCU.64 UR8, c[0x0][0x358] ;  /* 0x00006b00ff0877ac */ /* 0x000e220008000a00 */
[----:B------:R-:W-:-:S11]  /*00d0*/  HFMA2 R15, -RZ, RZ, 0, 0 ;  /* 0x00000000ff0f7431 */ /* 0x000fd600000001ff */
[----:B------:R-:W-:Y:S05]  /*00e0*/  @!P0 BRA `(.L_x_0) ;  /* 0x00000010005c8947 */ /* 0x000fea0003800000 */
[----:B------:R-:W1:Y:S01]  /*00f0*/  S2UR UR6, SR_CgaCtaId ;  /* 0x00000000000679c3 */ /* 0x000e620000008800 */
[----:B------:R-:W-:Y:S01]  /*0100*/  SHF.R.U32.HI R6, RZ, 0x1, R3 ;  /* 0x00000001ff067819 */ /* 0x000fe20000011603 */
[----:B------:R-:W-:Y:S01]  /*0110*/  UMOV UR4, 0x400 ;  /* 0x0000040000047882 */ /* 0x000fe20000000000 */
[----:B------:R-:W-:Y:S01]  /*0120*/  IMAD R7, R2, R3, R23 ;  /* 0x0000000302077224 */ /* 0x000fe200078e0217 */
[----:B------:R-:W-:Y:S01]  /*0130*/  UIADD3 UR5, UPT, UPT, UR4, 0x10, URZ ;  /* 0x0000001004057890 */ /* 0x000fe2000fffe0ff */
[----:B------:R-:W-:Y:S02]  /*0140*/  IADD3 R5, PT, PT, R6, -0x1, RZ ;  /* 0xffffffff06057810 */ /* 0x000fe40007ffe0ff */
[----:B------:R-:W-:Y:S02]  /*0150*/  MOV R15, RZ ;  /* 0x000000ff000f7202 */ /* 0x000fe40000000f00 */
[----:B------:R-:W-:Y:S02]  /*0160*/  ISETP.GE.U32.AND P0, PT, R5, 0x7, PT ;  /* 0x000000070500780c */ /* 0x000fe40003f06070 */
[----:B------:R-:W-:Y:S01]  /*0170*/  MOV R5, RZ ;  /* 0x000000ff00057202 */ /* 0x000fe20000000f00 */
[----:B-1----:R-:W-:-:S02]  /*0180*/  ULEA UR4, UR6, UR4, 0x18 ;  /* 0x0000000406047291 */ /* 0x002fc4000f8ec0ff */
[----:B------:R-:W-:-:S04]  /*0190*/  ULEA UR5, UR6, UR5, 0x18 ;  /* 0x0000000506057291 */ /* 0x000fc8000f8ec0ff */
[C---:B------:R-:W-:Y:S02]  /*01a0*/  LEA R8, R0.reuse, UR4, 0x3 ;  /* 0x0000000400087c11 */ /* 0x040fe4000f8e18ff */
[C---:B------:R-:W-:Y:S02]  /*01b0*/  LEA R9, R23.reuse, UR5, 0x2 ;  /* 0x0000000517097c11 */ /* 0x040fe4000f8e10ff */
[----:B------:R-:W-:Y:S02]  /*01c0*/  LEA R10, R23, R8, 0x2 ;  /* 0x00000008170a7211 */ /* 0x000fe400078e10ff */
[----:B------:R-:W-:Y:S01]  /*01d0*/  LEA R11, R0, R9, 0x3 ;  /* 0x00000009000b7211 */ /* 0x000fe200078e18ff */
[----:B------:R-:W-:Y:S06]  /*01e0*/  @!P0 BRA `(.L_x_1) ;  /* 0x00000008002c8947 */ /* 0x000fec0003800000 */
[C---:B------:R-:W-:Y:S01]  /*01f0*/  IADD3 R12, PT, PT, R0.reuse, 0xe, RZ ;  /* 0x0000000e000c7810 */ /* 0x040fe20007ffe0ff */
[CCC-:B------:R-:W-:Y:S01]  /*0200*/  IMAD R25, R0.reuse, R3.reuse, R23.reuse ;  /* 0x0000000300197224 */ /* 0x1c0fe200078e0217 */
[C---:B------:R-:W-:Y:S02]  /*0210*/  IADD3 R16, PT, PT, R0.reuse, 0xc, RZ ;  /* 0x0000000c00107810 */ /* 0x040fe40007ffe0ff */
[----:B------:R-:W-:Y:S01]  /*0220*/  IADD3 R18, PT, PT, R0, 0xa, RZ ;  /* 0x0000000a00127810 */ /* 0x000fe20007ffe0ff */
[-CC-:B------:R-:W-:Y:S01]  /*0230*/  IMAD R5, R12, R3.reuse, R23.reuse ;  /* 0x000000030c057224 */ /* 0x180fe200078e0217 */
        /* <DEDUP_REMOVED lines=8> */
[----:B------:R-:W-:Y:S01]  /*02c0*/  LOP3.LUT R12, R6, 0x7ffffff8, RZ, 0xc0, !PT ;  /* 0x7ffffff8060c7812 */ /* 0x000fe200078ec0ff */
[--C-:B------:R-:W-:Y:S01]  /*02d0*/  IMAD R21, R24, R3, R23.reuse ;  /* 0x0000000318157224 */ /* 0x100fe200078e0217 */
[----:B------:R-:W-:Y:S01]  /*02e0*/  LEA R34, R14, R25, 0x1 ;  /* 0x000000190e227211 */ /* 0x000fe200078e08ff */
[----:B------:R-:W-:Y:S01]  /*02f0*/  IMAD R23, R26, R3, R23 ;  /* 0x000000031a177224 */ /* 0x000fe200078e0217 */
[----:B------:R-:W-:-:S02]  /*0300*/  LEA R24, R14, R5, 0x1 ;  /* 0x000000050e187211 */ /* 0x000fc400078e08ff */
[C---:B------:R-:W-:Y:S02]  /*0310*/  LEA R16, R14.reuse, R13, 0x1 ;  /* 0x0000000d0e107211 */ /* 0x040fe400078e08ff */
[C---:B------:R-:W-:Y:S02]  /*0320*/  LEA R26, R14.reuse, R15, 0x1 ;  /* 0x0000000f0e1a7211 */ /* 0x040fe400078e08ff */
[C---:B------:R-:W-:Y:S02]  /*0330*/  LEA R28, R14.reuse, R17, 0x1 ;  /* 0x000000110e1c7211 */ /* 0x040fe400078e08ff */
[C---:B------:R-:W-:Y:S02]  /*0340*/  LEA R30, R14.reuse, R19, 0x1 ;  /* 0x000000130e1e7211 */ /* 0x040fe400078e08ff */
[C---:B------:R-:W-:Y:S02]  /*0350*/  LEA R32, R14.reuse, R21, 0x1 ;  /* 0x000000150e207211 */ /* 0x040fe400078e08ff */
[----:B------:R-:W-:-:S02]  /*0360*/  LEA R14, R14, R23, 0x1 ;  /* 0x000000170e0e7211 */ /* 0x000fc400078e08ff */
[----:B------:R-:W-:Y:S02]  /*0370*/  MOV R15, RZ ;  /* 0x000000ff000f7202 */ /* 0x000fe40000000f00 */
[----:B------:R-:W-:Y:S02]  /*0380*/  MOV R5, R7 ;  /* 0x0000000700057202 */ /* 0x000fe40000000f00 */
[----:B------:R-:W-:-:S07]  /*0390*/  IADD3 R13, PT, PT, -R12, RZ, RZ ;  /* 0x000000ff0c0d7210 */ /* 0x000fce0007ffe1ff */
.L_x_2:
[----:B------:R-:W1:Y:S08]  /*03a0*/  LDC.64 R36, c[0x0][0x380] ;  /* 0x0000e000ff247b82 */ /* 0x000e700000000a00 */
[----:B------:R-:W2:Y:S01]  /*03b0*/  LDC.64 R20, c[0x0][0x388] ;  /* 0x0000e200ff147b82 */ /* 0x000ea20000000a00 */
[----:B-1----:R-:W-:-:S05]  /*03c0*/  IMAD.WIDE R36, R5, 0x4, R36 ;  /* 0x0000000405247825 */ /* 0x002fca00078e0224 */
[----:B0-----:R-:W3:Y:S01]  /*03d0*/  LDG.E R17, desc[UR8][R36.64] ;  /* 0x0000000824117981 */ /* 0x001ee2000c1e1900 */
[----:B--2---:R-:W-:-:S05]  /*03e0*/  IMAD.WIDE R22, R34, 0x4, R20 ;  /* 0x0000000422167825 */ /* 0x004fca00078e0214 */
[----:B------:R0:W2:Y:S02]  /*03f0*/  LDG.E R25, desc[UR8][R22.64] ;  /* 0x0000000816197981 */ /* 0x0000a4000c1e1900 */
[----:B0-----:R-:W-:Y:S02]  /*0400*/  IMAD.WIDE R22, R14, 0x4, R20 ;  /* 0x000000040e167825 */ /* 0x001fe400078e0214 */
[----:B---3--:R-:W-:Y:S04]  /*0410*/  STS [R10], R17 ;  /* 0x000000110a007388 */ /* 0x008fe80000000800 */
[----:B--2---:R-:W-:Y:S01]  /*0420*/  STS [R11], R25 ;  /* 0x000000190b007388 */ /* 0x004fe20000000800 */
[----:B------:R-:W-:Y:S06]  /*0430*/  BAR.SYNC.DEFER_BLOCKING 0x0 ;  /* 0x0000000000007b1d */ /* 0x000fec0000010000 */
[----:B------:R-:W-:Y:S04]  /*0440*/  LDS R27, [R9] ;  /* 0x00000000091b7984 */ /* 0x000fe80000000800 */
[----:B------:R-:W-:Y:S04]  /*0450*/  LDS R29, [R9+0x8] ;  /* 0x00000800091d7984 */ /* 0x000fe80000000800 */
[----:B------:R-:W0:Y:S01]  /*0460*/  LDS.64 R18, [R8] ;  /* 0x0000000008127984 */ /* 0x000e220000000a00 */
[----:B------:R-:W-:Y:S06]  /*0470*/  BAR.SYNC.DEFER_BLOCKING 0x0 ;  /* 0x0000000000007b1d */ /* 0x000fec0000010000 */
[----:B------:R-:W2:Y:S04]  /*0480*/  LDG.E R31, desc[UR8][R36.64+0x8] ;  /* 0x00000808241f7981 */ /* 0x000ea8000c1e1900 */
[----:B------:R1:W3:Y:S01]  /*0490*/  LDG.E R33, desc[UR8][R22.64] ;  /* 0x0000000816217981 */ /* 0x0002e2000c1e1900 */
[----:B0-----:R-:W-:-:S04]  /*04a0*/  FFMA R18, R18, R27, R15 ;  /* 0x0000001b12127223 */ /* 0x001fc8000000000f */
[----:B------:R-:W-:Y:S01]  /*04b0*/  FFMA R29, R29, R19, R18 ;  /* 0x000000131d1d7223 */ /* 0x000fe20000000012 */
[----:B-1----:R-:W-:Y:S01]  /*04c0*/  IMAD.WIDE R22, R32, 0x4, R20 ;  /* 0x0000000420167825 */ /* 0x002fe200078e0214 */
[----:B--2---:R-:W-:Y:S04]  /*04d0*/  STS [R10], R31 ;  /* 0x0000001f0a007388 */ /* 0x004fe80000000800 */
[----:B---3--:R-:W-:Y:S01]  /*04e0*/  STS [R11], R33 ;  /* 0x000000210b007388 */ /* 0x008fe20000000800 */
        /* <DEDUP_REMOVED lines=45> */
[--C-:B-1----:R-:W-:Y:S01]  /*07c0*/  IMAD.WIDE R22, R16, 0x4, R20.reuse ;  /* 0x0000000410167825 */ /* 0x102fe200078e0214 */
        /* <DEDUP_REMOVED lines=8> */
[----:B------:R1:W3:Y:S02]  /*0850*/  LDG.E R27, desc[UR8][R22.64] ;  /* 0x00000008161b7981 */ /* 0x0002e4000c1e1900 */
[----:B-1----:R-:W-:-:S02]  /*0860*/  IMAD.WIDE R22, R24, 0x4, R20 ;  /* 0x0000000418167825 */ /* 0x002fc400078e0214 */
[----:B--2---:R-:W-:Y:S04]  /*0870*/  STS [R10], R35 ;  /* 0x000000230a007388 */ /* 0x004fe80000000800 */
[----:B---3--:R-:W-:Y:S01]  /*0880*/  STS [R11], R27 ;  /* 0x0000001b0b007388 */ /* 0x008fe20000000800 */
[----:B------:R-:W-:Y:S06]  /*0890*/  BAR.SYNC.DEFER_BLOCKING 0x0 ;  /* 0x0000000000007b1d */ /* 0x000fec0000010000 */
[----:B------:R-:W-:Y:S04]  /*08a0*/  LDS R29, [R9] ;  /* 0x00000000091d7984 */ /* 0x000fe80000000800 */
[----:B------:R-:W-:Y:S04]  /*08b0*/  LDS R27, [R9+0x8] ;  /* 0x00000800091b7984 */ /* 0x000fe80000000800 */
[----:B------:R-:W1:Y:S01]  /*08c0*/  LDS.64 R20, [R8] ;  /* 0x0000000008147984 */ /* 0x000e620000000a00 */
[----:B------:R-:W-:Y:S06]  /*08d0*/  BAR.SYNC.DEFER_BLOCKING 0x0 ;  /* 0x0000000000007b1d */ /* 0x000fec0000010000 */
[----:B------:R-:W2:Y:S04]  /*08e0*/  LDG.E R37, desc[UR8][R36.64+0x38] ;  /* 0x0000380824257981 */ /* 0x000ea8000c1e1900 */
[----:B------:R-:W3:Y:S01]  /*08f0*/  LDG.E R22, desc[UR8][R22.64] ;  /* 0x0000000816167981 */ /* 0x000ee2000c1e1900 */
[----:B0-----:R-:W-:Y:S01]  /*0900*/  FFMA R18, R18, R17, R15 ;  /* 0x0000001112127223 */ /* 0x001fe2000000000f */
[----:B------:R-:W-:-:S03]  /*0910*/  IADD3 R13, PT, PT, R13, 0x8, RZ ;  /* 0x000000080d0d7810 */ /* 0x000fc60007ffe0ff */
[----:B------:R-:W-:Y:S01]  /*0920*/  FFMA R19, R25, R19, R18 ;  /* 0x0000001319137223 */ /* 0x000fe20000000012 */
[----:B------:R-:W-:-:S03]  /*0930*/  ISETP.NE.AND P0, PT, R13, RZ, PT ;  /* 0x000000ff0d00720c */ /* 0x000fc60003f05270 */
[----:B-1----:R-:W-:-:S04]  /*0940*/  FFMA R20, R20, R29, R19 ;  /* 0x0000001d14147223 */ /* 0x002fc80000000013 */
[----:B------:R-:W-:Y:S01]  /*0950*/  FFMA R21, R27, R21, R20 ;  /* 0x000000151b157223 */ /* 0x000fe20000000014 */
[----:B------:R-:W-:Y:S02]  /*0960*/  IADD3 R5, PT, PT, R5, 0x10, RZ ;  /* 0x0000001005057810 */ /* 0x000fe40007ffe0ff */
[C---:B------:R-:W-:Y:S02]  /*0970*/  LEA R34, R3.reuse, R34, 0x4 ;  /* 0x0000002203227211 */ /* 0x040fe400078e20ff */
[C---:B------:R-:W-:Y:S02]  /*0980*/  LEA R14, R3.reuse, R14, 0x4 ;  /* 0x0000000e030e7211 */ /* 0x040fe400078e20ff */
[C---:B------:R-:W-:Y:S02]  /*0990*/  LEA R32, R3.reuse, R32, 0x4 ;  /* 0x0000002003207211 */ /* 0x040fe400078e20ff */
[C---:B------:R-:W-:Y:S02]  /*09a0*/  LEA R30, R3.reuse, R30, 0x4 ;  /* 0x0000001e031e7211 */ /* 0x040fe400078e20ff */
[----:B------:R-:W-:-:S02]  /*09b0*/  LEA R28, R3, R28, 0x4 ;  /* 0x0000001c031c7211 */ /* 0x000fc400078e20ff */
[C---:B------:R-:W-:Y:S02]  /*09c0*/  LEA R26, R3.reuse, R26, 0x4 ;  /* 0x0000001a031a7211 */ /* 0x040fe400078e20ff */
[C---:B------:R-:W-:Y:S02]  /*09d0*/  LEA R24, R3.reuse, R24, 0x4 ;  /* 0x0000001803187211 */ /* 0x040fe400078e20ff */
[----:B------:R-:W-:Y:S01]  /*09e0*/  LEA R16, R3, R16, 0x4 ;  /* 0x0000001003107211 */ /* 0x000fe200078e20ff */
[----:B--2---:R-:W-:Y:S04]  /*09f0*/  STS [R10], R37 ;  /* 0x000000250a007388 */ /* 0x004fe80000000800 */
[----:B---3--:R-:W-:Y:S01]  /*0a00*/  STS [R11], R22 ;  /* 0x000000160b007388 */ /* 0x008fe20000000800 */
[----:B------:R-:W-:Y:S06]  /*0a10*/  BAR.SYNC.DEFER_BLOCKING 0x0 ;  /* 0x0000000000007b1d */ /* 0x000fec0000010000 */
[----:B------:R-:W-:Y:S04]  /*0a20*/  LDS R33, [R9] ;  /* 0x0000000009217984 */ /* 0x000fe80000000800 */
[----:B------:R-:W0:Y:S04]  /*0a30*/  LDS.64 R22, [R8] ;  /* 0x0000000008167984 */ /* 0x000e280000000a00 */
[----:B------:R-:W1:Y:S01]  /*0a40*/  LDS R31, [R9+0x8] ;  /* 0x00000800091f7984 */ /* 0x000e620000000800 */
[----:B0-----:R-:W-:-:S04]  /*0a50*/  FFMA R22, R22, R33, R21 ;  /* 0x0000002116167223 */ /* 0x001fc80000000015 */
[----:B-1----:R-:W-:Y:S01]  /*0a60*/  FFMA R15, R31, R23, R22 ;  /* 0x000000171f0f7223 */ /* 0x002fe20000000016 */
[----:B------:R-:W-:Y:S06]  /*0a70*/  BAR.SYNC.DEFER_BLOCKING 0x0 ;  /* 0x0000000000007b1d */ /* 0x000fec0000010000 */
[----:B------:R-:W-:Y:S05]  /*0a80*/  @P0 BRA `(.L_x_2) ;  /* 0xfffffff800440947 */ /* 0x000fea000383ffff */
[----:B------:R-:W-:-:S07]  /*0a90*/  MOV R5, R12 ;  /* 0x0000000c00057202 */ /* 0x000fce0000000f00 */
.L_x_1:
[----:B------:R-:W-:-:S13]  /*0aa0*/  LOP3.LUT P0, R12, R6, 0x7, RZ, 0xc0, !PT ;  /* 0x00000007060c7812 */ /* 0x000fda000780c0ff */
[----:B------:R-:W-:Y:S05]  /*0ab0*/  @!P0 BRA `(.L_x_0) ;  /* 0x0000000400e88947 */ /* 0x000fea0003800000 */
[----:B------:R-:W-:Y:S02]  /*0ac0*/  ISETP.GE.U32.AND P0, PT, R12, 0x4, PT ;  /* 0x000000040c00780c */ /* 0x000fe40003f06070 */
[----:B------:R-:W-:-:S11]  /*0ad0*/  LOP3.LUT P1, R6, R6, 0x3, RZ, 0xc0, !PT ;  /* 0x0000000306067812 */ /* 0x000fd6000782c0ff */
[----:B------:R-:W-:Y:S05]  /*0ae0*/  @!P0 BRA `(.L_x_3) ;  /* 0x0000000000f88947 */ /* 0x000fea0003800000 */
[----:B------:R-:W1:Y:S01]  /*0af0*/  LDC.64 R16, c[0x0][0x380] ;  /* 0x0000e000ff107b82 */ /* 0x000e620000000a00 */
[C---:B------:R-:W-:Y:S02]  /*0b00*/  LEA R27, R5.reuse, R0, 0x1 ;  /* 0x00000000051b7211 */ /* 0x040fe400078e08ff */
[----:B------:R-:W-:-:S03]  /*0b10*/  LEA R13, R5, R7, 0x1 ;  /* 0x00000007050d7211 */ /* 0x000fc600078e08ff */
[----:B------:R-:W-:Y:S02]  /*0b20*/  IMAD R19, R27, R3, R4 ;  /* 0x000000031b137224 */ /* 0x000fe400078e0204 */
[----:B------:R-:W2:Y:S01]  /*0b30*/  LDC.64 R20, c[0x0][0x388] ;  /* 0x0000e200ff147b82 */ /* 0x000ea20000000a00 */
[----:B-1----:R-:W-:-:S05]  /*0b40*/  IMAD.WIDE R16, R13, 0x4, R16 ;  /* 0x000000040d107825 */ /* 0x002fca00078e0210 */
[----:B0-----:R-:W3:Y:S01]  /*0b50*/  LDG.E R23, desc[UR8][R16.64] ;  /* 0x0000000810177981 */ /* 0x001ee2000c1e1900 */
[----:B--2---:R-:W-:-:S06]  /*0b60*/  IMAD.WIDE R18, R19, 0x4, R20 ;  /* 0x0000000413127825 */ /* 0x004fcc00078e0214 */
[----:B------:R-:W2:Y:S01]  /*0b70*/  LDG.E R18, desc[UR8][R18.64] ;  /* 0x0000000812127981 */ /* 0x000ea2000c1e1900 */
[----:B------:R-:W-:-:S05]  /*0b80*/  IADD3 R12, PT, PT, R27, 0x2, RZ ;  /* 0x000000021b0c7810 */ /* 0x000fca0007ffe0ff */
[----:B------:R-:W-:-:S04]  /*0b90*/  IMAD R25, R12, R3, R4 ;  /* 0x000000030c197224 */ /* 0x000fc800078e0204 */
[----:B------:R-:W-:Y:S01]  /*0ba0*/  IMAD.WIDE R24, R25, 0x4, R20 ;  /* 0x0000000419187825 */ /* 0x000fe200078e0214 */
[----:B---3--:R0:W-:Y:S04]  /*0bb0*/  STS [R10], R23 ;  /* 0x000000170a007388 */ /* 0x0081e80000000800 */
[----:B--2---:R-:W-:Y:S01]  /*0bc0*/  STS [R11], R18 ;  /* 0x000000120b007388 */ /* 0x004fe20000000800 */
[----:B------:R-:W-:Y:S06]  /*0bd0*/  BAR.SYNC.DEFER_BLOCKING 0x0 ;  /* 0x0000000000007b1d */ /* 0x000fec0000010000 */
[----:B------:R-:W-:Y:S04]  /*0be0*/  LDS R26, [R9] ;  /* 0x00000000091a7984 */ /* 0x000fe80000000800 */
[----:B------:R-:W-:Y:S04]  /*0bf0*/  LDS R14, [R9+0x8] ;  /* 0x00000800090e7984 */ /* 0x000fe80000000800 */
[----:B------:R-:W1:Y:S01]  /*0c00*/  LDS.64 R12, [R8] ;  /* 0x00000000080c7984 */ /* 0x000e620000000a00 */
[----:B------:R-:W-:Y:S06]  /*0c10*/  BAR.SYNC.DEFER_BLOCKING 0x0 ;  /* 0x0000000000007b1d */ /* 0x000fec0000010000 */
[----:B------:R-:W2:Y:S04]  /*0c20*/  LDG.E R31, desc[UR8][R16.64+0x8] ;  /* 0x00000808101f7981 */ /* 0x000ea8000c1e1900 */
[----:B------:R-:W3:Y:S01]  /*0c30*/  LDG.E R30, desc[UR8][R24.64] ;  /* 0x00000008181e7981 */ /* 0x000ee2000c1e1900 */
[----:B------:R-:W-:-:S05]  /*0c40*/  IADD3 R19, PT, PT, R27, 0x4, RZ ;  /* 0x000000041b137810 */ /* 0x000fca0007ffe0ff */
[----:B------:R-:W-:-:S04]  /*0c50*/  IMAD R19, R19, R3, R4 ;  /* 0x0000000313137224 */ /* 0x000fc800078e0204 */
[----:B0-----:R-:W-:Y:S01]  /*0c60*/  IMAD.WIDE R22, R19, 0x4, R20 ;  /* 0x0000000413167825 */ /* 0x001fe200078e0214 */
        /* <DEDUP_REMOVED lines=8> */
[----:B------:R-:W3:Y:S01]  /*0cf0*/  LDG.E R22, desc[UR8][R22.64] ;  /* 0x0000000816167981 */ /* 0x000ee2000c1e1900 */
[----:B------:R-:W-:-:S05]  /*0d00*/  IADD3 R27, PT, PT, R27, 0x6, RZ ;  /* 0x000000061b1b7810 */ /* 0x000fca0007ffe0ff */
[----:B------:R-:W-:-:S04]  /*0d10*/  IMAD R25, R27, R3, R4 ;  /* 0x000000031b197224 */ /* 0x000fc800078e0204 */
[----:B------:R-:W-:Y:S01]  /*0d20*/  IMAD.WIDE R24, R25, 0x4, R20 ;  /* 0x0000000419187825 */ /* 0x000fe200078e0214 */
[----:B--2---:R-:W-:Y:S04]  /*0d30*/  STS [R10], R33 ;  /* 0x000000210a007388 */ /* 0x004fe80000000800 */
[----:B---3--:R-:W-:Y:S01]  /*0d40*/  STS [R11], R22 ;  /* 0x000000160b007388 */ /* 0x008fe20000000800 */
[----:B------:R-:W-:Y:S06]  /*0d50*/  BAR.SYNC.DEFER_BLOCKING 0x0 ;  /* 0x0000000000007b1d */ /* 0x000fec0000010000 */
[----:B------:R-:W-:Y:S04]  /*0d60*/  LDS R27, [R9] ;  /* 0x00000000091b7984 */ /* 0x000fe80000000800 */
[----:B------:R-:W-:Y:S04]  /*0d70*/  LDS R30, [R9+0x8] ;  /* 0x00000800091e7984 */ /* 0x000fe80000000800 */
[----:B------:R-:W2:Y:S01]  /*0d80*/  LDS.64 R20, [R8] ;  /* 0x0000000008147984 */ /* 0x000ea20000000a00 */
[----:B------:R-:W-:Y:S06]  /*0d90*/  BAR.SYNC.DEFER_BLOCKING 0x0 ;  /* 0x0000000000007b1d */ /* 0x000fec0000010000 */
[----:B------:R-:W3:Y:S04]  /*0da0*/  LDG.E R17, desc[UR8][R16.64+0x18] ;  /* 0x0000180810117981 */ /* 0x000ee8000c1e1900 */
[----:B------:R-:W4:Y:S01]  /*0db0*/  LDG.E R24, desc[UR8][R24.64] ;  /* 0x0000000818187981 */ /* 0x000f22000c1e1900 */
[----:B-1----:R-:W-:-:S04]  /*0dc0*/  FFMA R15, R12, R26, R15 ;  /* 0x0000001a0c0f7223 */ /* 0x002fc8000000000f */
[----:B------:R-:W-:-:S04]  /*0dd0*/  FFMA R13, R14, R13, R15 ;  /* 0x0000000d0e0d7223 */ /* 0x000fc8000000000f */
[----:B0-----:R-:W-:-:S04]  /*0de0*/  FFMA R13, R18, R29, R13 ;  /* 0x0000001d120d7223 */ /* 0x001fc8000000000d */
[----:B------:R-:W-:-:S04]  /*0df0*/  FFMA R13, R28, R19, R13 ;  /* 0x000000131c0d7223 */ /* 0x000fc8000000000d */
[----:B--2---:R-:W-:-:S04]  /*0e00*/  FFMA R13, R20, R27, R13 ;  /* 0x0000001b140d7223 */ /* 0x004fc8000000000d */
[----:B------:R-:W-:Y:S01]  /*0e10*/  FFMA R13, R30, R21, R13 ;  /* 0x000000151e0d7223 */ /* 0x000fe2000000000d */
[----:B------:R-:W-:-:S04]  /*0e20*/  LEA R5, R5, -R5, 0x1 ;  /* 0x8000000505057211 */ /* 0x000fc800078e08ff */
[----:B------:R-:W-:Y:S01]  /*0e30*/  IADD3 R5, PT, PT, R5, 0x4, RZ ;  /* 0x0000000405057810 */ /* 0x000fe20007ffe0ff */
[----:B---3--:R-:W-:Y:S04]  /*0e40*/  STS [R10], R17 ;  /* 0x000000110a007388 */ /* 0x008fe80000000800 */
[----:B----4-:R-:W-:Y:S01]  /*0e50*/  STS [R11], R24 ;  /* 0x000000180b007388 */ /* 0x010fe20000000800 */
[----:B------:R-:W-:Y:S06]  /*0e60*/  BAR.SYNC.DEFER_BLOCKING 0x0 ;  /* 0x0000000000007b1d */ /* 0x000fec0000010000 */
[----:B------:R-:W-:Y:S04]  /*0e70*/  LDS R31, [R9] ;  /* 0x00000000091f7984 */ /* 0x000fe80000000800 */
[----:B------:R-:W0:Y:S04]  /*0e80*/  LDS.64 R22, [R8] ;  /* 0x0000000008167984 */ /* 0x000e280000000a00 */
[----:B------:R-:W1:Y:S01]  /*0e90*/  LDS R33, [R9+0x8] ;  /* 0x0000080009217984 */ /* 0x000e620000000800 */
[----:B0-----:R-:W-:-:S04]  /*0ea0*/  FFMA R22, R22, R31, R13 ;  /* 0x0000001f16167223 */ /* 0x001fc8000000000d */
[----:B-1----:R-:W-:Y:S01]  /*0eb0*/  FFMA R15, R33, R23, R22 ;  /* 0x00000017210f7223 */ /* 0x002fe20000000016 */
[----:B------:R-:W-:Y:S06]  /*0ec0*/  BAR.SYNC.DEFER_BLOCKING 0x0 ;  /* 0x0000000000007b1d */ /* 0x000fec0000010000 */
.L_x_3:
[----:B------:R-:W-:Y:S05]  /*0ed0*/  @!P1 BRA `(.L_x_0) ;  /* 0x0000000000e09947 */ /* 0x000fea0003800000 */
[----:B------:R-:W-:Y:S02]  /*0ee0*/  ISETP.NE.AND P0, PT, R6, 0x1, PT ;  /* 0x000000010600780c */ /* 0x000fe40003f05270 */
[----:B------:R-:W-:-:S11]  /*0ef0*/  LOP3.LUT P1, RZ, R3, 0x2, RZ, 0xc0, !PT ;  /* 0x0000000203ff7812 */ /* 0x000fd6000782c0ff */
        /* <DEDUP_REMOVED lines=21> */
[----:B------:R-:W3:Y:S01]  /*1050*/  LDG.E R20, desc[UR8][R20.64] ;  /* 0x0000000814147981 */ /* 0x000ee2000c1e1900 */
[----:B0-----:R-:W-:-:S04]  /*1060*/  FFMA R6, R16, R6, R15 ;  /* 0x0000000610067223 */ /* 0x001fc8000000000f */
[----:B------:R-:W-:Y:S01]  /*1070*/  FFMA R17, R25, R17, R6 ;  /* 0x0000001119117223 */ /* 0x000fe20000000006 */
[----:B------:R-:W-:-:S04]  /*1080*/  LEA R5, R5, -R5, 0x1 ;  /* 0x8000000505057211 */ /* 0x000fc800078e08ff */
[----:B------:R-:W-:Y:S01]  /*1090*/  IADD3 R5, PT, PT, R5, 0x2, RZ ;  /* 0x0000000205057810 */ /* 0x000fe20007ffe0ff */
        /* <DEDUP_REMOVED lines=9> */
.L_x_4:
[----:B------:R-:W-:Y:S05]  /*1130*/  @!P1 BRA `(.L_x_0) ;  /* 0x0000000000489947 */ /* 0x000fea0003800000 */
[----:B------:R-:W1:Y:S01]  /*1140*/  LDC.64 R12, c[0x0][0x380] ;  /* 0x0000e000ff0c7b82 */ /* 0x000e620000000a00 */
[C---:B------:R-:W-:Y:S02]  /*1150*/  LEA R0, R5.reuse, R0, 0x1 ;  /* 0x0000000005007211 */ /* 0x040fe400078e08ff */
[----:B------:R-:W-:-:S03]  /*1160*/  LEA R7, R5, R7, 0x1 ;  /* 0x0000000705077211 */ /* 0x000fc600078e08ff */
[----:B------:R-:W-:Y:S02]  /*1170*/  IMAD R5, R0, R3, R4 ;  /* 0x0000000300057224 */ /* 0x000fe400078e0204 */
[----:B------:R-:W2:Y:S01]  /*1180*/  LDC.64 R16, c[0x0][0x388] ;  /* 0x0000e200ff107b82 */ /* 0x000ea20000000a00 */
[----:B-1----:R-:W-:-:S06]  /*1190*/  IMAD.WIDE R6, R7, 0x4, R12 ;  /* 0x0000000407067825 */ /* 0x002fcc00078e020c */
[----:B0-----:R-:W3:Y:S01]  /*11a0*/  LDG.E R7, desc[UR8][R6.64] ;  /* 0x0000000806077981 */ /* 0x001ee2000c1e1900 */
[----:B--2---:R-:W-:-:S06]  /*11b0*/  IMAD.WIDE R12, R5, 0x4, R16 ;  /* 0x00000004050c7825 */ /* 0x004fcc00078e0210 */
[----:B------:R-:W2:Y:S04]  /*11c0*/  LDG.E R12, desc[UR8][R12.64] ;  /* 0x000000080c0c7981 */ /* 0x000ea8000c1e1900 */
[----:B---3--:R-:W-:Y:S04]  /*11d0*/  STS [R10], R7 ;  /* 0x000000070a007388 */ /* 0x008fe80000000800 */
[----:B--2---:R-:W-:Y:S01]  /*11e0*/  STS [R11], R12 ;  /* 0x0000000c0b007388 */ /* 0x004fe20000000800 */
[----:B------:R-:W-:Y:S06]  /*11f0*/  BAR.SYNC.DEFER_BLOCKING 0x0 ;  /* 0x0000000000007b1d */ /* 0x000fec0000010000 */
[----:B------:R-:W-:Y:S04]  /*1200*/  LDS R0, [R9] ;  /* 0x0000000009007984 */ /* 0x000fe80000000800 */
[----:B------:R-:W0:Y:S04]  /*1210*/  LDS.64 R16, [R8] ;  /* 0x0000000008107984 */ /* 0x000e280000000a00 */
[----:B------:R-:W1:Y:S01]  /*1220*/  LDS R5, [R9+0x8] ;  /* 0x0000080009057984 */ /* 0x000e620000000800 */
[----:B0-----:R-:W-:-:S04]  /*1230*/  FFMA R0, R16, R0, R15 ;  /* 0x0000000010007223 */ /* 0x001fc8000000000f */
[----:B-1----:R-:W-:Y:S01]  /*1240*/  FFMA R15, R5, R17, R0 ;  /* 0x00000011050f7223 */ /* 0x002fe20000000000 */
[----:B------:R-:W-:Y:S06]  /*1250*/  BAR.SYNC.DEFER_BLOCKING 0x0 ;  /* 0x0000000000007b1d */ /* 0x000fec0000010000 */
.L_x_0:
[----:B------:R-:W1:Y:S01]  /*1260*/  LDC.64 R6, c[0x0][0x390] ;  /* 0x0000e400ff067b82 */ /* 0x000e620000000a00 */
[----:B------:R-:W-:-:S04]  /*1270*/  IMAD R3, R2, R3, R4 ;  /* 0x0000000302037224 */ /* 0x000fc800078e0204 */
[----:B-1----:R-:W-:-:S05]  /*1280*/  IMAD.WIDE.U32 R2, R3, 0x4, R6 ;  /* 0x0000000403027825 */ /* 0x002fca00078e0006 */
[----:B0-----:R-:W-:Y:S01]  /*1290*/  STG.E desc[UR8][R2.64], R15 ;  /* 0x0000000f02007986 */ /* 0x001fe2000c101908 */
[----:B------:R-:W-:Y:S05]  /*12a0*/  EXIT ;  /* 0x000000000000794d */ /* 0x000fea0003800000 */
.L_x_5:
[----:B------:R-:W-:-:S00]  /*12b0*/  BRA `(.L_x_5) ;  /* 0xfffffffc00fc7947 */ /* 0x000fc0000383ffff */
[----:B------:R-:W-:-:S00]  /*12c0*/  NOP ;  /* 0x0000000000007918 */ /* 0x000fc00000000000 */
        /* <DEDUP_REMOVED lines=11> */
.L_x_6:


//--------------------- .nv.shared._Z11tiledMatMulPfS_S_i --------------------------
	.section	.nv.shared._Z11tiledMatMulPfS_S_i,"aw",@nobits
	.sectionflags	@""
	.align	4
.nv.shared._Z11tiledMatMulPfS_S_i:
	.zero		1056


//--------------------- .nv.shared.reserved.0     --------------------------
	.section	.nv.shared.reserved.0,"aw",@nobits
	.weak		__nv_reservedSMEM_offset_0_alias
	.size		__nv_reservedSMEM_offset_0_alias, 0, 64
	.other		__nv_reservedSMEM_offset_0_alias,@"STO_CUDA_RESERVED_SHARED STV_DEFAULT"
__nv_reservedSMEM_offset_0_alias:
	.zero		0
	.zero		64


//--------------------- .nv.constant0._Z11tiledMatMulPfS_S_i --------------------------
	.section	.nv.constant0._Z11tiledMatMulPfS_S_i,"a",@progbits
	.sectionflags	@""
	.align	4
.nv.constant0._Z11tiledMatMulPfS_S_i:
	.zero		924


//--------------------- SYMBOLS --------------------------

	.type		.nv.reservedSmem.offset0,@object
	.size		.nv.reservedSmem.offset0,0x4
	.type		.nv.reservedSmem.cap,@object
	.size		.nv.reservedSmem.cap,0x4
